	.headerflags	@"EF_CUDA_TEXMODE_UNIFIED EF_CUDA_64BIT_ADDRESS EF_CUDA_SM89 EF_CUDA_VIRTUAL_SM(EF_CUDA_SM89)"
	.elftype	@"ET_EXEC"


//--------------------- .nv.info                  --------------------------
	.section	.nv.info,"",@"SHT_CUDA_INFO"
	.align	4


	//----- nvinfo : EIATTR_REGCOUNT
	.align		4
        /*0000*/ 	.byte	0x04, 0x2f
        /*0002*/ 	.short	(.L_2 - .L_1)
	.align		4
.L_1:
        /*0004*/ 	.word	index@(triton__0d1d2de3de)
        /*0008*/ 	.word	0x00000012


	//----- nvinfo : EIATTR_MAX_STACK_SIZE
	.align		4
.L_2:
        /*000c*/ 	.byte	0x04, 0x23
        /*000e*/ 	.short	(.L_4 - .L_3)
	.align		4
.L_3:
        /*0010*/ 	.word	index@(triton__0d1d2de3de)
        /*0014*/ 	.word	0x00000000


	//----- nvinfo : EIATTR_MIN_STACK_SIZE
	.align		4
.L_4:
        /*0018*/ 	.byte	0x04, 0x12
        /*001a*/ 	.short	(.L_6 - .L_5)
	.align		4
.L_5:
        /*001c*/ 	.word	index@(triton__0d1d2de3de)
        /*0020*/ 	.word	0x00000000


	//----- nvinfo : EIATTR_FRAME_SIZE
	.align		4
.L_6:
        /*0024*/ 	.byte	0x04, 0x11
        /*0026*/ 	.short	(.L_8 - .L_7)
	.align		4
.L_7:
        /*0028*/ 	.word	index@(triton__0d1d2de3de)
        /*002c*/ 	.word	0x00000000
.L_8:


//--------------------- .nv.info.triton__0d1d2de3de --------------------------
	.section	.nv.info.triton__0d1d2de3de,"",@"SHT_CUDA_INFO"
	.align	4


	//----- nvinfo : EIATTR_CUDA_API_VERSION
	.align		4
        /*0000*/ 	.byte	0x04, 0x37
        /*0002*/ 	.short	(.L_10 - .L_9)
.L_9:
        /*0004*/ 	.word	0x0000007b


	//----- nvinfo : EIATTR_PARAM_CBANK
	.align		4
.L_10:
        /*0008*/ 	.byte	0x04, 0x0a
        /*000a*/ 	.short	(.L_12 - .L_11)
	.align		4
.L_11:
        /*000c*/ 	.word	index@(.nv.constant0.triton__0d1d2de3de)
        /*0010*/ 	.short	0x0160
        /*0012*/ 	.short	0x0018


	//----- nvinfo : EIATTR_CBANK_PARAM_SIZE
	.align		4
.L_12:
        /*0014*/ 	.byte	0x03, 0x19
        /*0016*/ 	.short	0x0018


	//----- nvinfo : EIATTR_KPARAM_INFO
	.align		4
        /*0018*/ 	.byte	0x04, 0x17
        /*001a*/ 	.short	(.L_14 - .L_13)
.L_13:
        /*001c*/ 	.word	0x00000000
        /*0020*/ 	.short	0x0003
        /*0022*/ 	.short	0x0014
        /*0024*/ 	.byte	0x00, 0xf0, 0x11, 0x00


	//----- nvinfo : EIATTR_KPARAM_INFO
	.align		4
.L_14:
        /*0028*/ 	.byte	0x04, 0x17
        /*002a*/ 	.short	(.L_16 - .L_15)
.L_15:
        /*002c*/ 	.word	0x00000000
        /*0030*/ 	.short	0x0002
        /*0032*/ 	.short	0x0010
        /*0034*/ 	.byte	0x00, 0xf0, 0x11, 0x00


	//----- nvinfo : EIATTR_KPARAM_INFO
	.align		4
.L_16:
        /*0038*/ 	.byte	0x04, 0x17
        /*003a*/ 	.short	(.L_18 - .L_17)
.L_17:
        /*003c*/ 	.word	0x00000000
        /*0040*/ 	.short	0x0001
        /*0042*/ 	.short	0x0008
        /*0044*/ 	.byte	0x00, 0xf0, 0x21, 0x00


	//----- nvinfo : EIATTR_KPARAM_INFO
	.align		4
.L_18:
        /*0048*/ 	.byte	0x04, 0x17
        /*004a*/ 	.short	(.L_20 - .L_19)
.L_19:
        /*004c*/ 	.word	0x00000000
        /*0050*/ 	.short	0x0000
        /*0052*/ 	.short	0x0000
        /*0054*/ 	.byte	0x00, 0xf0, 0x21, 0x00


	//----- nvinfo : EIATTR_MAXREG_COUNT
	.align		4
.L_20:
        /*0058*/ 	.byte	0x03, 0x1b
        /*005a*/ 	.short	0x00ff


	//----- nvinfo : EIATTR_COOP_GROUP_MASK_REGIDS
	.align		4
        /*005c*/ 	.byte	0x04, 0x29
        /*005e*/ 	.short	(.L_22 - .L_21)


	//   ....[0]....
.L_21:
        /*0060*/ 	.word	0xffffffff


	//   ....[1]....
        /*0064*/ 	.word	0xffffffff


	//   ....[2]....
        /*0068*/ 	.word	0xffffffff


	//   ....[3]....
        /*006c*/ 	.word	0xffffffff


	//   ....[4]....
        /*0070*/ 	.word	0xffffffff


	//   ....[5]....
        /*0074*/ 	.word	0xffffffff


	//   ....[6]....
        /*0078*/ 	.word	0xffffffff


	//   ....[7]....
        /*007c*/ 	.word	0xffffffff


	//   ....[8]....
        /*0080*/ 	.word	0xffffffff


	//   ....[9]....
        /*0084*/ 	.word	0xffffffff


	//   ....[10]....
        /*0088*/ 	.word	0xffffffff


	//   ....[11]....
        /*008c*/ 	.word	0xffffffff


	//   ....[12]....
        /*0090*/ 	.word	0xffffffff


	//   ....[13]....
        /*0094*/ 	.word	0xffffffff


	//----- nvinfo : EIATTR_COOP_GROUP_INSTR_OFFSETS
	.align		4
.L_22:
        /*0098*/ 	.byte	0x04, 0x28
        /*009a*/ 	.short	(.L_24 - .L_23)


	//   ....[0]....
.L_23:
        /*009c*/ 	.word	0x00000900


	//   ....[1]....
        /*00a0*/ 	.word	0x00000940


	//   ....[2]....
        /*00a4*/ 	.word	0x00000980


	//   ....[3]....
        /*00a8*/ 	.word	0x000009c0


	//   ....[4]....
        /*00ac*/ 	.word	0x00000a10


	//   ....[5]....
        /*00b0*/ 	.word	0x00000a90


	//   ....[6]....
        /*00b4*/ 	.word	0x00000b10


	//   ....[7]....
        /*00b8*/ 	.word	0x00000d40


	//   ....[8]....
        /*00bc*/ 	.word	0x00000d60


	//   ....[9]....
        /*00c0*/ 	.word	0x00000d80


	//   ....[10]....
        /*00c4*/ 	.word	0x00000da0


	//   ....[11]....
        /*00c8*/ 	.word	0x00000dc0


	//   ....[12]....
        /*00cc*/ 	.word	0x00000e20


	//   ....[13]....
        /*00d0*/ 	.word	0x00000e40


	//----- nvinfo : EIATTR_EXIT_INSTR_OFFSETS
	.align		4
.L_24:
        /*00d4*/ 	.byte	0x04, 0x1c
        /*00d6*/ 	.short	(.L_26 - .L_25)


	//   ....[0]....
.L_25:
        /*00d8*/ 	.word	0x00000ff0


	//----- nvinfo : EIATTR_MAX_THREADS
	.align		4
.L_26:
        /*00dc*/ 	.byte	0x04, 0x05
        /*00de*/ 	.short	(.L_28 - .L_27)
.L_27:
        /*00e0*/ 	.word	0x00000080
        /*00e4*/ 	.word	0x00000001
        /*00e8*/ 	.word	0x00000001


	//----- nvinfo : EIATTR_CRS_STACK_SIZE
	.align		4
.L_28:
        /*00ec*/ 	.byte	0x04, 0x1e
        /*00ee*/ 	.short	(.L_30 - .L_29)
.L_29:
        /*00f0*/ 	.word	0x00000000
.L_30:


//--------------------- .nv.rel.action            --------------------------
	.section	.nv.rel.action,"",@"SHT_CUDA_RELOCINFO"
	.align	8
	.sectionentsize	8
        /*0000*/ 	.byte	0x73, 0x00, 0x00, 0x00, 0x00, 0x00, 0x00, 0x00, 0x00, 0x00, 0x00, 0x11, 0x25, 0x00, 0x05, 0x36


//--------------------- .nv.constant0.triton__0d1d2de3de --------------------------
	.section	.nv.constant0.triton__0d1d2de3de,"a",@progbits
	.align	4
.nv.constant0.triton__0d1d2de3de:
	.zero		376


//--------------------- .text.triton__0d1d2de3de  --------------------------
	.section	.text.triton__0d1d2de3de,"ax",@progbits
	.sectionflags	@"SHF_BARRIERS=1"
	.sectioninfo	@"SHI_REGISTERS=18"
	.align	128
        .global         triton__0d1d2de3de
        .type           triton__0d1d2de3de,@function
        .size           triton__0d1d2de3de,(.L_x_13 - triton__0d1d2de3de)
        .other          triton__0d1d2de3de,@"STO_CUDA_ENTRY STV_DEFAULT"
triton__0d1d2de3de:
.text.triton__0d1d2de3de:
[----:B------:R-:W-:-:S02]  /*0000*/  MOV R1, c[0x0][0x28] ;  /* 0x00000a0000017a02 */ /* 0x000fc40000000f00 */
[----:B------:R-:W0:Y:S01]  /*0010*/  S2R R3, SR_TID.X ;  /* 0x0000000000037919 */ /* 0x000e220000002100 */
[----:B------:R-:W-:Y:S01]  /*0020*/  MOV R7, 0x2 ;  /* 0x0000000200077802 */ /* 0x000fe20000000f00 */
[----:B------:R-:W-:Y:S02]  /*0030*/  ULDC.64 UR4, c[0x0][0x118] ;  /* 0x0000460000047ab9 */ /* 0x000fe40000000a00 */
[----:B------:R-:W1:Y:S01]  /*0040*/  S2R R4, SR_CTAID.X ;  /* 0x0000000000047919 */ /* 0x000e620000002500 */
[----:B0-----:R-:W-:-:S04]  /*0050*/  SHF.L.U32 R5, R3, 0x2, RZ ;  /* 0x0000000203057819 */ /* 0x001fc800000006ff */
[----:B------:R-:W-:-:S04]  /*0060*/  LOP3.LUT R5, R5, 0x1fc, RZ, 0xc0, !PT ;  /* 0x000001fc05057812 */ /* 0x000fc800078ec0ff */
[----:B-1----:R-:W-:-:S05]  /*0070*/  LEA R2, R4, R5, 0x9 ;  /* 0x0000000504027211 */ /* 0x002fca00078e48ff */
[----:B------:R-:W-:-:S06]  /*0080*/  IMAD.WIDE R6, R2, R7, c[0x0][0x160] ;  /* 0x0000580002067625 */ /* 0x000fcc00078e0207 */
[----:B------:R-:W2:Y:S01]  /*0090*/  LDG.E.64 R6, [R6.64] ;  /* 0x0000000406067981 */ /* 0x000ea2000c1e1b00 */
[----:B------:R-:W-:Y:S01]  /*00a0*/  BSSY B0, `(.L_x_0) ;  /* 0x0000022000007945 */ /* 0x000fe20003800000 */
[----:B--2---:R-:W-:Y:S02]  /*00b0*/  SHF.L.U32 R0, R6, 0x10, RZ ;  /* 0x0000001006007819 */ /* 0x004fe400000006ff */
[C---:B------:R-:W-:Y:S02]  /*00c0*/  PRMT R8, R7.reuse, 0x7632, R8 ;  /* 0x0000763207087816 */ /* 0x040fe40000000008 */
[----:B------:R-:W-:Y:S01]  /*00d0*/  SHF.L.U32 R9, R7, 0x10, RZ ;  /* 0x0000001007097819 */ /* 0x000fe200000006ff */
[----:B------:R-:W-:Y:S02]  /*00e0*/  FMUL R0, R0, 0.0625 ;  /* 0x3d80000000007820 */ /* 0x000fe40000400000 */
[----:B------:R-:W-:Y:S02]  /*00f0*/  IMAD.U32 R8, R8, 0x10000, RZ ;  /* 0x0001000008087824 */ /* 0x000fe400078e00ff */
[----:B------:R-:W-:Y:S01]  /*0100*/  FMUL R10, R0, 0.019999999552965164185 ;  /* 0x3ca3d70a000a7820 */ /* 0x000fe20000400000 */
[----:B------:R-:W-:Y:S01]  /*0110*/  PRMT R0, R6, 0x7632, R0 ;  /* 0x0000763206007816 */ /* 0x000fe20000000000 */
[----:B------:R-:W-:Y:S01]  /*0120*/  FMUL R6, R9, 0.0625 ;  /* 0x3d80000009067820 */ /* 0x000fe20000400000 */
[----:B------:R-:W-:Y:S01]  /*0130*/  FMUL R8, R8, 0.0625 ;  /* 0x3d80000008087820 */ /* 0x000fe20000400000 */
[----:B------:R-:W-:Y:S01]  /*0140*/  FADD.FTZ R11, |R10|, -RZ ;  /* 0x800000ff0a0b7221 */ /* 0x000fe20000010200 */
[----:B------:R-:W-:Y:S01]  /*0150*/  SHF.L.U32 R0, R0, 0x10, RZ ;  /* 0x0000001000007819 */ /* 0x000fe200000006ff */
[----:B------:R-:W-:-:S03]  /*0160*/  FMUL R6, R6, 0.019999999552965164185 ;  /* 0x3ca3d70a06067820 */ /* 0x000fc60000400000 */
[----:B------:R-:W-:Y:S01]  /*0170*/  FSETP.GE.AND P0, PT, R11, 0.60000002384185791016, PT ;  /* 0x3f19999a0b00780b */ /* 0x000fe20003f06000 */
[----:B------:R-:W-:-:S04]  /*0180*/  FMUL R0, R0, 0.0625 ;  /* 0x3d80000000007820 */ /* 0x000fc80000400000 */
[----:B------:R-:W-:-:S08]  /*0190*/  FMUL R9, R0, 0.019999999552965164185 ;  /* 0x3ca3d70a00097820 */ /* 0x000fd00000400000 */
[----:B------:R-:W-:Y:S05]  /*01a0*/  @!P0 BRA `(.L_x_1) ;  /* 0x000000a000008947 */ /* 0x000fea0003800000 */
[C---:B------:R-:W-:Y:S01]  /*01b0*/  FMUL R0, R11.reuse, 2.8853900432586669922 ;  /* 0x4038aa3b0b007820 */ /* 0x040fe20000400000 */
[----:B------:R-:W-:Y:S02]  /*01c0*/  MOV R7, 0x3f800000 ;  /* 0x3f80000000077802 */ /* 0x000fe40000000f00 */
[----:B------:R-:W-:-:S03]  /*01d0*/  FSETP.GE.AND P0, PT, R11, 9.010913848876953125, PT ;  /* 0x41102cb40b00780b */ /* 0x000fc60003f06000 */
[----:B------:R-:W0:Y:S02]  /*01e0*/  MUFU.EX2 R0, R0 ;  /* 0x0000000000007308 */ /* 0x000e240000000800 */
[----:B0-----:R-:W-:-:S06]  /*01f0*/  FADD R12, R0, 1 ;  /* 0x3f800000000c7421 */ /* 0x001fcc0000000000 */
[----:B------:R-:W0:Y:S02]  /*0200*/  MUFU.RCP R12, R12 ;  /* 0x0000000c000c7308 */ /* 0x000e240000001000 */
[----:B0-----:R-:W-:-:S05]  /*0210*/  FFMA.FTZ R7, R12, -2, R7 ;  /* 0xc00000000c077823 */ /* 0x001fca0000010007 */
[----:B------:R-:W-:-:S04]  /*0220*/  FSEL R7, R7, 1, !P0 ;  /* 0x3f80000007077808 */ /* 0x000fc80004000000 */
[----:B------:R-:W-:Y:S01]  /*0230*/  LOP3.LUT R7, R7, 0x80000000, R10, 0xf8, !PT ;  /* 0x8000000007077812 */ /* 0x000fe200078ef80a */
[----:B------:R-:W-:Y:S05]  /*0240*/  BRA `(.L_x_2) ;  /* 0x0000007000007947 */ /* 0x000fea0003800000 */
.L_x_1:
[----:B------:R-:W-:Y:S01]  /*0250*/  MOV R0, 0x3c80f082 ;  /* 0x3c80f08200007802 */ /* 0x000fe20000000f00 */
[----:B------:R-:W-:-:S04]  /*0260*/  FMUL R7, R10, R10 ;  /* 0x0000000a0a077220 */ /* 0x000fc80000400000 */
[----:B------:R-:W-:-:S04]  /*0270*/  FFMA.FTZ R0, R7, R0, -0.052303962409496307373 ;  /* 0xbd563cae07007423 */ /* 0x000fc80000010000 */
[----:B------:R-:W-:-:S04]  /*0280*/  FFMA.FTZ R0, R7, R0, 0.1331529766321182251 ;  /* 0x3e08594107007423 */ /* 0x000fc80000010000 */
[----:B------:R-:W-:-:S04]  /*0290*/  FFMA.FTZ R0, R7, R0, -0.33332768082618713379 ;  /* 0xbeaaa9ed07007423 */ /* 0x000fc80000010000 */
[----:B------:R-:W-:-:S04]  /*02a0*/  FFMA.FTZ R7, R7, R0, RZ ;  /* 0x0000000007077223 */ /* 0x000fc800000100ff */
[----:B------:R-:W-:-:S02]  /*02b0*/  FFMA.FTZ R7, R10, R7, R10 ;  /* 0x000000070a077223 */ /* 0x000fc4000001000a */
.L_x_2:
[----:B------:R-:W-:Y:S05]  /*02c0*/  BSYNC B0 ;  /* 0x0000000000007941 */ /* 0x000fea0003800000 */
.L_x_0:
[----:B------:R-:W-:Y:S01]  /*02d0*/  FADD.FTZ R12, |R9|, -RZ ;  /* 0x800000ff090c7221 */ /* 0x000fe20000010200 */
[----:B------:R-:W-:Y:S01]  /*02e0*/  BSSY B0, `(.L_x_3) ;  /* 0x0000015000007945 */ /* 0x000fe20003800000 */
[----:B------:R-:W-:-:S03]  /*02f0*/  FMUL R8, R8, 0.019999999552965164185 ;  /* 0x3ca3d70a08087820 */ /* 0x000fc60000400000 */
[----:B------:R-:W-:-:S13]  /*0300*/  FSETP.GE.AND P0, PT, R12, 0.60000002384185791016, PT ;  /* 0x3f19999a0c00780b */ /* 0x000fda0003f06000 */
        /* <DEDUP_REMOVED lines=11> */
.L_x_4:
[----:B------:R-:W-:Y:S01]  /*03c0*/  MOV R0, 0x3c80f082 ;  /* 0x3c80f08200007802 */ /* 0x000fe20000000f00 */
[----:B------:R-:W-:-:S04]  /*03d0*/  FMUL R11, R9, R9 ;  /* 0x00000009090b7220 */ /* 0x000fc80000400000 */
[----:B------:R-:W-:-:S04]  /*03e0*/  FFMA.FTZ R0, R11, R0, -0.052303962409496307373 ;  /* 0xbd563cae0b007423 */ /* 0x000fc80000010000 */
[----:B------:R-:W-:-:S04]  /*03f0*/  FFMA.FTZ R0, R11, R0, 0.1331529766321182251 ;  /* 0x3e0859410b007423 */ /* 0x000fc80000010000 */
[----:B------:R-:W-:-:S04]  /*0400*/  FFMA.FTZ R0, R11, R0, -0.33332768082618713379 ;  /* 0xbeaaa9ed0b007423 */ /* 0x000fc80000010000 */
[----:B------:R-:W-:-:S04]  /*0410*/  FFMA.FTZ R0, R11, R0, RZ ;  /* 0x000000000b007223 */ /* 0x000fc800000100ff */
[----:B------:R-:W-:-:S02]  /*0420*/  FFMA.FTZ R9, R9, R0, R9 ;  /* 0x0000000009097223 */ /* 0x000fc40000010009 */
.L_x_5:
[----:B------:R-:W-:Y:S05]  /*0430*/  BSYNC B0 ;  /* 0x0000000000007941 */ /* 0x000fea0003800000 */
.L_x_3:
[----:B------:R-:W-:Y:S01]  /*0440*/  FADD.FTZ R12, |R6|, -RZ ;  /* 0x800000ff060c7221 */ /* 0x000fe20000010200 */
[----:B------:R-:W-:Y:S04]  /*0450*/  BSSY B0, `(.L_x_6) ;  /* 0x0000014000007945 */ /* 0x000fe80003800000 */
[----:B------:R-:W-:-:S13]  /*0460*/  FSETP.GE.AND P0, PT, R12, 0.60000002384185791016, PT ;  /* 0x3f19999a0c00780b */ /* 0x000fda0003f06000 */
[----:B------:R-:W-:Y:S05]  /*0470*/  @!P0 BRA `(.L_x_7) ;  /* 0x000000a000008947 */ /* 0x000fea0003800000 */
[C---:B------:R-:W-:Y:S01]  /*0480*/  FMUL R0, R12.reuse, 2.8853900432586669922 ;  /* 0x4038aa3b0c007820 */ /* 0x040fe20000400000 */
[----:B------:R-:W-:Y:S01]  /*0490*/  IMAD.MOV.U32 R11, RZ, RZ, 0x3f800000 ;  /* 0x3f800000ff0b7424 */ /* 0x000fe200078e00ff */
[----:B------:R-:W-:-:S04]  /*04a0*/  FSETP.GE.AND P0, PT, R12, 9.010913848876953125, PT ;  /* 0x41102cb40c00780b */ /* 0x000fc80003f06000 */
[----:B------:R-:W0:Y:S02]  /*04b0*/  MUFU.EX2 R0, R0 ;  /* 0x0000000000007308 */ /* 0x000e240000000800 */
[----:B0-----:R-:W-:-:S06]  /*04c0*/  FADD R10, R0, 1 ;  /* 0x3f800000000a7421 */ /* 0x001fcc0000000000 */
[----:B------:R-:W0:Y:S02]  /*04d0*/  MUFU.RCP R10, R10 ;  /* 0x0000000a000a7308 */ /* 0x000e240000001000 */
[----:B0-----:R-:W-:-:S05]  /*04e0*/  FFMA.FTZ R11, R10, -2, R11 ;  /* 0xc00000000a0b7823 */ /* 0x001fca000001000b */
[----:B------:R-:W-:-:S04]  /*04f0*/  FSEL R11, R11, 1, !P0 ;  /* 0x3f8000000b0b7808 */ /* 0x000fc80004000000 */
[----:B------:R-:W-:Y:S01]  /*0500*/  LOP3.LUT R6, R11, 0x80000000, R6, 0xf8, !PT ;  /* 0x800000000b067812 */ /* 0x000fe200078ef806 */
[----:B------:R-:W-:Y:S05]  /*0510*/  BRA `(.L_x_8) ;  /* 0x0000007000007947 */ /* 0x000fea0003800000 */
.L_x_7:
[----:B------:R-:W-:Y:S01]  /*0520*/  MOV R0, 0x3c80f082 ;  /* 0x3c80f08200007802 */ /* 0x000fe20000000f00 */
[----:B------:R-:W-:-:S04]  /*0530*/  FMUL R11, R6, R6 ;  /* 0x00000006060b7220 */ /* 0x000fc80000400000 */
[----:B------:R-:W-:-:S04]  /*0540*/  FFMA.FTZ R0, R11, R0, -0.052303962409496307373 ;  /* 0xbd563cae0b007423 */ /* 0x000fc80000010000 */
[----:B------:R-:W-:-:S04]  /*0550*/  FFMA.FTZ R0, R11, R0, 0.1331529766321182251 ;  /* 0x3e0859410b007423 */ /* 0x000fc80000010000 */
[----:B------:R-:W-:-:S04]  /*0560*/  FFMA.FTZ R0, R11, R0, -0.33332768082618713379 ;  /* 0xbeaaa9ed0b007423 */ /* 0x000fc80000010000 */
[----:B------:R-:W-:-:S04]  /*0570*/  FFMA.FTZ R11, R11, R0, RZ ;  /* 0x000000000b0b7223 */ /* 0x000fc800000100ff */
[----:B------:R-:W-:-:S02]  /*0580*/  FFMA.FTZ R6, R6, R11, R6 ;  /* 0x0000000b06067223 */ /* 0x000fc40000010006 */
.L_x_8:
[----:B------:R-:W-:Y:S05]  /*0590*/  BSYNC B0 ;  /* 0x0000000000007941 */ /* 0x000fea0003800000 */
.L_x_6:
[----:B------:R-:W-:Y:S01]  /*05a0*/  FADD.FTZ R14, |R8|, -RZ ;  /* 0x800000ff080e7221 */ /* 0x000fe20000010200 */
[----:B------:R-:W-:Y:S01]  /*05b0*/  BSSY B0, `(.L_x_9) ;  /* 0x0000015000007945 */ /* 0x000fe20003800000 */
[----:B------:R-:W-:-:S03]  /*05c0*/  SHF.R.S32.HI R11, RZ, 0x1f, R2 ;  /* 0x0000001fff0b7819 */ /* 0x000fc60000011402 */
        /* <DEDUP_REMOVED lines=12> */
.L_x_10:
[----:B------:R-:W-:Y:S01]  /*0690*/  MOV R0, 0x3c80f082 ;  /* 0x3c80f08200007802 */ /* 0x000fe20000000f00 */
[----:B------:R-:W-:-:S04]  /*06a0*/  FMUL R13, R8, R8 ;  /* 0x00000008080d7220 */ /* 0x000fc80000400000 */
[----:B------:R-:W-:-:S04]  /*06b0*/  FFMA.FTZ R0, R13, R0, -0.052303962409496307373 ;  /* 0xbd563cae0d007423 */ /* 0x000fc80000010000 */
[----:B------:R-:W-:-:S04]  /*06c0*/  FFMA.FTZ R0, R13, R0, 0.1331529766321182251 ;  /* 0x3e0859410d007423 */ /* 0x000fc80000010000 */
[----:B------:R-:W-:-:S04]  /*06d0*/  FFMA.FTZ R0, R13, R0, -0.33332768082618713379 ;  /* 0xbeaaa9ed0d007423 */ /* 0x000fc80000010000 */
[----:B------:R-:W-:-:S04]  /*06e0*/  FFMA.FTZ R13, R13, R0, RZ ;  /* 0x000000000d0d7223 */ /* 0x000fc800000100ff */
[----:B------:R-:W-:-:S02]  /*06f0*/  FFMA.FTZ R8, R8, R13, R8 ;  /* 0x0000000d08087223 */ /* 0x000fc40000010008 */
.L_x_11:
[----:B------:R-:W-:Y:S05]  /*0700*/  BSYNC B0 ;  /* 0x0000000000007941 */ /* 0x000fea0003800000 */
.L_x_9:
[----:B------:R-:W-:-:S04]  /*0710*/  SHF.R.S32.HI R13, RZ, 0x1f, R4 ;  /* 0x0000001fff0d7819 */ /* 0x000fc80000011404 */
[----:B------:R-:W-:-:S04]  /*0720*/  LEA.HI R13, R13, R4, RZ, 0x9 ;  /* 0x000000040d0d7211 */ /* 0x000fc800078f48ff */
[----:B------:R-:W-:-:S04]  /*0730*/  LOP3.LUT R13, R13, 0xfffffe00, RZ, 0xc0, !PT ;  /* 0xfffffe000d0d7812 */ /* 0x000fc800078ec0ff */
[----:B------:R-:W-:Y:S02]  /*0740*/  IADD3 R4, -R13, R4, RZ ;  /* 0x000000040d047210 */ /* 0x000fe40007ffe1ff */
[C---:B------:R-:W-:Y:S02]  /*0750*/  LOP3.LUT R13, R5.reuse, 0x1, RZ, 0xfc, !PT ;  /* 0x00000001050d7812 */ /* 0x040fe400078efcff */
[-C--:B------:R-:W-:Y:S02]  /*0760*/  ISETP.GT.AND P0, PT, R5, R4.reuse, PT ;  /* 0x000000040500720c */ /* 0x080fe40003f04270 */
[----:B------:R-:W-:Y:S02]  /*0770*/  ISETP.GT.AND P1, PT, R13, R4, PT ;  /* 0x000000040d00720c */ /* 0x000fe40003f24270 */
[----:B------:R-:W-:Y:S02]  /*0780*/  FSEL R10, RZ, -3.38953138925153547590e+38, !P0 ;  /* 0xff7f0000ff0a7808 */ /* 0x000fe40004000000 */
[----:B------:R-:W-:-:S03]  /*0790*/  FSEL R12, RZ, -3.38953138925153547590e+38, !P1 ;  /* 0xff7f0000ff0c7808 */ /* 0x000fc60004800000 */
[----:B------:R-:W-:Y:S01]  /*07a0*/  FFMA R10, R7, 50, R10 ;  /* 0x42480000070a7823 */ /* 0x000fe2000000000a */
[----:B------:R-:W-:Y:S01]  /*07b0*/  LOP3.LUT R7, R5, 0x2, RZ, 0xfc, !PT ;  /* 0x0000000205077812 */ /* 0x000fe200078efcff */
[----:B------:R-:W-:Y:S01]  /*07c0*/  FFMA R13, R9, 50, R12 ;  /* 0x42480000090d7823 */ /* 0x000fe2000000000c */
[----:B------:R-:W-:Y:S02]  /*07d0*/  LOP3.LUT R5, R5, 0x3, RZ, 0xfc, !PT ;  /* 0x0000000305057812 */ /* 0x000fe400078efcff */
[C---:B------:R-:W-:Y:S02]  /*07e0*/  FSETP.NAN.AND P1, PT, R10.reuse, R10, PT ;  /* 0x0000000a0a00720b */ /* 0x040fe40003f28000 */
[----:B------:R-:W-:-:S04]  /*07f0*/  FSETP.GT.AND P0, PT, R10, R13, PT ;  /* 0x0000000d0a00720b */ /* 0x000fc80003f04000 */
[C---:B------:R-:W-:Y:S02]  /*0800*/  FSEL R9, R10.reuse, R13, P0 ;  /* 0x0000000d0a097208 */ /* 0x040fe40000000000 */
[-C--:B------:R-:W-:Y:S02]  /*0810*/  ISETP.GT.AND P0, PT, R7, R4.reuse, PT ;  /* 0x000000040700720c */ /* 0x080fe40003f04270 */
[----:B------:R-:W-:Y:S02]  /*0820*/  FSEL R9, R10, R9, P1 ;  /* 0x000000090a097208 */ /* 0x000fe40000800000 */
[----:B------:R-:W-:Y:S02]  /*0830*/  FSEL R7, RZ, -3.38953138925153547590e+38, !P0 ;  /* 0xff7f0000ff077808 */ /* 0x000fe40004000000 */
[----:B------:R-:W-:Y:S02]  /*0840*/  FSETP.NAN.AND P2, PT, R9, R9, PT ;  /* 0x000000090900720b */ /* 0x000fe40003f48000 */
[----:B------:R-:W-:Y:S01]  /*0850*/  ISETP.GT.AND P0, PT, R5, R4, PT ;  /* 0x000000040500720c */ /* 0x000fe20003f04270 */
[----:B------:R-:W-:-:S03]  /*0860*/  FFMA R12, R6, 50, R7 ;  /* 0x42480000060c7823 */ /* 0x000fc60000000007 */
[----:B------:R-:W-:Y:S02]  /*0870*/  FSEL R5, RZ, -3.38953138925153547590e+38, !P0 ;  /* 0xff7f0000ff057808 */ /* 0x000fe40004000000 */
[----:B------:R-:W-:-:S03]  /*0880*/  FSETP.GT.AND P1, PT, R9, R12, PT ;  /* 0x0000000c0900720b */ /* 0x000fc60003f24000 */
[----:B------:R-:W-:Y:S01]  /*0890*/  FFMA R14, R8, 50, R5 ;  /* 0x42480000080e7823 */ /* 0x000fe20000000005 */
[----:B------:R-:W-:Y:S02]  /*08a0*/  SHF.R.U32.HI R5, RZ, 0x3, R3 ;  /* 0x00000003ff057819 */ /* 0x000fe40000011603 */
[----:B------:R-:W-:-:S04]  /*08b0*/  @!P2 FSEL R9, R9, R12, P1 ;  /* 0x0000000c0909a208 */ /* 0x000fc80000800000 */
[C---:B------:R-:W-:Y:S02]  /*08c0*/  FSETP.NAN.AND P1, PT, R9.reuse, R9, PT ;  /* 0x000000090900720b */ /* 0x040fe40003f28000 */
[----:B------:R-:W-:-:S11]  /*08d0*/  FSETP.GT.AND P0, PT, R9, R14, PT ;  /* 0x0000000e0900720b */ /* 0x000fd60003f04000 */
[----:B------:R-:W-:-:S04]  /*08e0*/  @!P1 FSEL R9, R9, R14, P0 ;  /* 0x0000000e09099208 */ /* 0x000fc80000000000 */
[C---:B------:R-:W-:Y:S01]  /*08f0*/  FSETP.NAN.AND P1, PT, R9.reuse, R9, PT ;  /* 0x000000090900720b */ /* 0x040fe20003f28000 */
[----:B------:R-:W0:Y:S02]  /*0900*/  SHFL.BFLY PT, R4, R9, 0x10, 0x1f ;  /* 0x0e001f0009047f89 */ /* 0x000e2400000e0000 */
[----:B0-----:R-:W-:-:S13]  /*0910*/  FSETP.GT.AND P0, PT, R9, R4, PT ;  /* 0x000000040900720b */ /* 0x001fda0003f04000 */
        /* <DEDUP_REMOVED lines=12> */
[----:B------:R-:W-:Y:S02]  /*09e0*/  @!P0 FSEL R9, R9, R4, P1 ;  /* 0x0000000409098208 */ /* 0x000fe40000800000 */
[----:B------:R-:W-:Y:S02]  /*09f0*/  LOP3.LUT P1, RZ, R3, 0x1f, RZ, 0xc0, !PT ;  /* 0x0000001f03ff7812 */ /* 0x000fe4000782c0ff */
[C---:B------:R-:W-:Y:S01]  /*0a00*/  FSETP.NAN.AND P2, PT, R9.reuse, R9, PT ;  /* 0x000000090900720b */ /* 0x040fe20003f48000 */
[----:B------:R-:W0:Y:S02]  /*0a10*/  SHFL.BFLY PT, R4, R9, 0x1, 0x1f ;  /* 0x0c201f0009047f89 */ /* 0x000e2400000e0000 */
[----:B0-----:R-:W-:-:S13]  /*0a20*/  FSETP.GT.AND P0, PT, R9, R4, PT ;  /* 0x000000040900720b */ /* 0x001fda0003f04000 */
[----:B------:R-:W-:Y:S02]  /*0a30*/  @!P0 FSEL R9, R9, R4, P2 ;  /* 0x0000000409098208 */ /* 0x000fe40001000000 */
[----:B------:R-:W-:Y:S02]  /*0a40*/  ISETP.GE.AND P2, PT, R3, 0x4, PT ;  /* 0x000000040300780c */ /* 0x000fe40003f46270 */
[----:B------:R-:W-:-:S05]  /*0a50*/  LOP3.LUT R4, R5, 0xc, RZ, 0xc0, !PT ;  /* 0x0000000c05047812 */ /* 0x000fca00078ec0ff */
[----:B------:R-:W-:Y:S04]  /*0a60*/  @!P1 STS [R4], R9 ;  /* 0x0000000904009388 */ /* 0x000fe80000000800 */
[----:B------:R-:W-:Y:S06]  /*0a70*/  BAR.SYNC 0x0 ;  /* 0x0000000000007b1d */ /* 0x000fec0000000000 */
[----:B------:R-:W0:Y:S04]  /*0a80*/  @!P2 LDS R6, [R3.X4] ;  /* 0x000000000306a984 */ /* 0x000e280000004800 */
[----:B0-----:R-:W0:Y:S01]  /*0a90*/  SHFL.BFLY PT, R5, R6, 0x2, 0x1f ;  /* 0x0c401f0006057f89 */ /* 0x001e2200000e0000 */
[----:B------:R-:W-:-:S02]  /*0aa0*/  FSETP.NAN.AND P3, PT, R6, R6, PT ;  /* 0x000000060600720b */ /* 0x000fc40003f68000 */
[----:B0-----:R-:W-:-:S04]  /*0ab0*/  FSETP.GT.AND P0, PT, R6, R5, PT ;  /* 0x000000050600720b */ /* 0x001fc80003f04000 */
[C---:B------:R-:W-:Y:S02]  /*0ac0*/  FSEL R5, R6.reuse, R5, P0 ;  /* 0x0000000506057208 */ /* 0x040fe40000000000 */
[C---:B------:R-:W-:Y:S02]  /*0ad0*/  LOP3.LUT P0, RZ, R3.reuse, 0x3, RZ, 0xc0, !PT ;  /* 0x0000000303ff7812 */ /* 0x040fe4000780c0ff */
[----:B------:R-:W-:Y:S02]  /*0ae0*/  FSEL R8, R6, R5, P3 ;  /* 0x0000000506087208 */ /* 0x000fe40001800000 */
[----:B------:R-:W-:Y:S02]  /*0af0*/  ISETP.LT.AND P0, PT, R3, 0x4, !P0 ;  /* 0x000000040300780c */ /* 0x000fe40004701270 */
[C---:B------:R-:W-:Y:S01]  /*0b00*/  FSETP.NAN.AND P4, PT, R8.reuse, R8, PT ;  /* 0x000000080800720b */ /* 0x040fe20003f88000 */
[----:B------:R-:W0:Y:S02]  /*0b10*/  SHFL.BFLY PT, R5, R8, 0x1, 0x1f ;  /* 0x0c201f0008057f89 */ /* 0x000e2400000e0000 */
[----:B0-----:R-:W-:-:S13]  /*0b20*/  FSETP.GT.AND P3, PT, R8, R5, PT ;  /* 0x000000050800720b */ /* 0x001fda0003f64000 */
[----:B------:R-:W-:-:S05]  /*0b30*/  @!P3 FSEL R8, R8, R5, P4 ;  /* 0x000000050808b208 */ /* 0x000fca0002000000 */
[----:B------:R-:W-:Y:S04]  /*0b40*/  @P0 STS [R3.X4], R8 ;  /* 0x0000000803000388 */ /* 0x000fe80000004800 */
[----:B------:R-:W-:Y:S06]  /*0b50*/  BAR.SYNC 0x0 ;  /* 0x0000000000007b1d */ /* 0x000fec0000000000 */
[----:B------:R-:W0:Y:S02]  /*0b60*/  LDS R5, [RZ] ;  /* 0x00000000ff057984 */ /* 0x000e240000000800 */
[----:B0-----:R-:W-:-:S04]  /*0b70*/  FADD R5, RZ, R5 ;  /* 0x00000005ff057221 */ /* 0x001fc80000000000 */
[--C-:B------:R-:W-:Y:S01]  /*0b80*/  FADD R6, R10, -R5.reuse ;  /* 0x800000050a067221 */ /* 0x100fe20000000000 */
[----:B------:R-:W-:-:S03]  /*0b90*/  FADD R7, R12, -R5 ;  /* 0x800000050c077221 */ /* 0x000fc60000000000 */
[----:B------:R-:W-:Y:S01]  /*0ba0*/  FMUL R9, R6, 1.4426950216293334961 ;  /* 0x3fb8aa3b06097820 */ /* 0x000fe20000400000 */
[--C-:B------:R-:W-:Y:S01]  /*0bb0*/  FADD R6, R13, -R5.reuse ;  /* 0x800000050d067221 */ /* 0x100fe20000000000 */
[----:B------:R-:W-:Y:S01]  /*0bc0*/  FADD R5, R14, -R5 ;  /* 0x800000050e057221 */ /* 0x000fe20000000000 */
[----:B------:R-:W-:Y:S02]  /*0bd0*/  FMUL R7, R7, 1.4426950216293334961 ;  /* 0x3fb8aa3b07077820 */ /* 0x000fe40000400000 */
[----:B------:R-:W-:Y:S01]  /*0be0*/  FMUL R6, R6, 1.4426950216293334961 ;  /* 0x3fb8aa3b06067820 */ /* 0x000fe20000400000 */
[----:B------:R-:W-:Y:S06]  /*0bf0*/  BAR.SYNC 0x0 ;  /* 0x0000000000007b1d */ /* 0x000fec0000000000 */
[----:B------:R-:W-:Y:S01]  /*0c00*/  FSETP.GEU.AND P3, PT, R9, -126, PT ;  /* 0xc2fc00000900780b */ /* 0x000fe20003f6e000 */
[----:B------:R-:W-:Y:S01]  /*0c10*/  FMUL R12, R5, 1.4426950216293334961 ;  /* 0x3fb8aa3b050c7820 */ /* 0x000fe20000400000 */
[----:B------:R-:W-:-:S02]  /*0c20*/  FSETP.GEU.AND P4, PT, R6, -126, PT ;  /* 0xc2fc00000600780b */ /* 0x000fc40003f8e000 */
[----:B------:R-:W-:Y:S02]  /*0c30*/  FSETP.GEU.AND P5, PT, R7, -126, PT ;  /* 0xc2fc00000700780b */ /* 0x000fe40003fae000 */
[----:B------:R-:W-:-:S07]  /*0c40*/  FSETP.GEU.AND P6, PT, R12, -126, PT ;  /* 0xc2fc00000c00780b */ /* 0x000fce0003fce000 */
[----:B------:R-:W-:Y:S02]  /*0c50*/  @!P3 FMUL R9, R9, 0.5 ;  /* 0x3f0000000909b820 */ /* 0x000fe40000400000 */
[----:B------:R-:W-:Y:S02]  /*0c60*/  @!P4 FMUL R6, R6, 0.5 ;  /* 0x3f0000000606c820 */ /* 0x000fe40000400000 */
[----:B------:R-:W0:Y:S01]  /*0c70*/  MUFU.EX2 R5, R9 ;  /* 0x0000000900057308 */ /* 0x000e220000000800 */
[----:B------:R-:W-:Y:S01]  /*0c80*/  @!P5 FMUL R7, R7, 0.5 ;  /* 0x3f0000000707d820 */ /* 0x000fe20000400000 */
[----:B------:R-:W-:-:S06]  /*0c90*/  @!P6 FMUL R12, R12, 0.5 ;  /* 0x3f0000000c0ce820 */ /* 0x000fcc0000400000 */
[----:B------:R-:W1:Y:S08]  /*0ca0*/  MUFU.EX2 R8, R6 ;  /* 0x0000000600087308 */ /* 0x000e700000000800 */
[----:B------:R-:W2:Y:S01]  /*0cb0*/  MUFU.EX2 R10, R7 ;  /* 0x00000007000a7308 */ /* 0x000ea20000000800 */
[----:B0-----:R-:W-:-:S07]  /*0cc0*/  @!P3 FMUL R5, R5, R5 ;  /* 0x000000050505b220 */ /* 0x001fce0000400000 */
[----:B------:R-:W0:Y:S01]  /*0cd0*/  MUFU.EX2 R13, R12 ;  /* 0x0000000c000d7308 */ /* 0x000e220000000800 */
[----:B-1----:R-:W-:-:S04]  /*0ce0*/  @!P4 FMUL R8, R8, R8 ;  /* 0x000000080808c220 */ /* 0x002fc80000400000 */
[----:B------:R-:W-:Y:S01]  /*0cf0*/  FADD R9, R5, R8 ;  /* 0x0000000805097221 */ /* 0x000fe20000000000 */
[----:B--2---:R-:W-:-:S04]  /*0d00*/  @!P5 FMUL R10, R10, R10 ;  /* 0x0000000a0a0ad220 */ /* 0x004fc80000400000 */
[----:B------:R-:W-:Y:S01]  /*0d10*/  FADD R14, R10, R9 ;  /* 0x000000090a0e7221 */ /* 0x000fe20000000000 */
[----:B0-----:R-:W-:-:S04]  /*0d20*/  @!P6 FMUL R13, R13, R13 ;  /* 0x0000000d0d0de220 */ /* 0x001fc80000400000 */
[----:B------:R-:W-:-:S05]  /*0d30*/  FADD R14, R13, R14 ;  /* 0x0000000e0d0e7221 */ /* 0x000fca0000000000 */
[----:B------:R-:W0:Y:S02]  /*0d40*/  SHFL.BFLY PT, R9, R14, 0x10, 0x1f ;  /* 0x0e001f000e097f89 */ /* 0x000e2400000e0000 */
[----:B0-----:R-:W-:-:S05]  /*0d50*/  FADD R9, R14, R9 ;  /* 0x000000090e097221 */ /* 0x001fca0000000000 */
        /* <DEDUP_REMOVED lines=8> */
[----:B------:R-:W-:Y:S04]  /*0de0*/  @!P1 STS [R4], R15 ;  /* 0x0000000f04009388 */ /* 0x000fe80000000800 */
[----:B------:R-:W-:Y:S06]  /*0df0*/  BAR.SYNC 0x0 ;  /* 0x0000000000007b1d */ /* 0x000fec0000000000 */
[----:B------:R-:W0:Y:S01]  /*0e00*/  @!P2 LDS R0, [R3.X4] ;  /* 0x000000000300a984 */ /* 0x000e220000004800 */
[----:B------:R-:W-:-:S03]  /*0e10*/  LEA R4, P2, R2, c[0x0][0x168], 0x1 ;  /* 0x00005a0002047a11 */ /* 0x000fc600078408ff */
[----:B0-----:R-:W0:Y:S02]  /*0e20*/  SHFL.BFLY PT, R9, R0, 0x2, 0x1f ;  /* 0x0c401f0000097f89 */ /* 0x001e2400000e0000 */
[----:B0-----:R-:W-:-:S05]  /*0e30*/  FADD R9, R0, R9 ;  /* 0x0000000900097221 */ /* 0x001fca0000000000 */
[----:B------:R-:W0:Y:S02]  /*0e40*/  SHFL.BFLY PT, R6, R9, 0x1, 0x1f ;  /* 0x0c201f0009067f89 */ /* 0x000e2400000e0000 */
[----:B0-----:R-:W-:-:S05]  /*0e50*/  FADD R6, R9, R6 ;  /* 0x0000000609067221 */ /* 0x001fca0000000000 */
[----:B------:R-:W-:Y:S04]  /*0e60*/  @P0 STS [R3.X4], R6 ;  /* 0x0000000603000388 */ /* 0x000fe80000004800 */
[----:B------:R-:W-:Y:S06]  /*0e70*/  BAR.SYNC 0x0 ;  /* 0x0000000000007b1d */ /* 0x000fec0000000000 */
[----:B------:R-:W0:Y:S02]  /*0e80*/  LDS R7, [RZ] ;  /* 0x00000000ff077984 */ /* 0x000e240000000800 */
[----:B0-----:R-:W-:-:S05]  /*0e90*/  FADD R7, RZ, R7 ;  /* 0x00000007ff077221 */ /* 0x001fca0000000000 */
[C---:B------:R-:W-:Y:S02]  /*0ea0*/  FSETP.GT.AND P0, PT, |R7|.reuse, 8.50705917302346158658e+37, PT ;  /* 0x7e8000000700780b */ /* 0x040fe40003f04200 */
[----:B------:R-:W-:-:S11]  /*0eb0*/  FSETP.GEU.AND P1, PT, |R7|, 1.175494350822287508e-38, PT ;  /* 0x008000000700780b */ /* 0x000fd60003f2e200 */
[----:B------:R-:W-:Y:S01]  /*0ec0*/  @P0 FMUL R7, R7, 0.25 ;  /* 0x3e80000007070820 */ /* 0x000fe20000400000 */
[----:B------:R-:W-:Y:S01]  /*0ed0*/  @P0 FMUL R5, R5, 0.25 ;  /* 0x3e80000005050820 */ /* 0x000fe20000400000 */
[----:B------:R-:W-:Y:S01]  /*0ee0*/  @P0 FMUL R8, R8, 0.25 ;  /* 0x3e80000008080820 */ /* 0x000fe20000400000 */
[----:B------:R-:W-:Y:S01]  /*0ef0*/  @P0 FMUL R10, R10, 0.25 ;  /* 0x3e8000000a0a0820 */ /* 0x000fe20000400000 */
[----:B------:R-:W-:Y:S01]  /*0f00*/  @!P1 FMUL R7, R7, 16777216 ;  /* 0x4b80000007079820 */ /* 0x000fe20000400000 */
[----:B------:R-:W-:Y:S01]  /*0f10*/  @P0 FMUL R13, R13, 0.25 ;  /* 0x3e8000000d0d0820 */ /* 0x000fe20000400000 */
[----:B------:R-:W-:Y:S01]  /*0f20*/  @!P1 FMUL R5, R5, 16777216 ;  /* 0x4b80000005059820 */ /* 0x000fe20000400000 */
[----:B------:R-:W-:Y:S01]  /*0f30*/  @!P1 FMUL R8, R8, 16777216 ;  /* 0x4b80000008089820 */ /* 0x000fe20000400000 */
[----:B------:R-:W-:Y:S01]  /*0f40*/  @!P1 FMUL R10, R10, 16777216 ;  /* 0x4b8000000a0a9820 */ /* 0x000fe20000400000 */
[----:B------:R-:W-:Y:S01]  /*0f50*/  @!P1 FMUL R13, R13, 16777216 ;  /* 0x4b8000000d0d9820 */ /* 0x000fe20000400000 */
[----:B------:R-:W0:Y:S02]  /*0f60*/  MUFU.RCP R7, R7 ;  /* 0x0000000700077308 */ /* 0x000e240000001000 */
[C---:B0-----:R-:W-:Y:S01]  /*0f70*/  FMUL R0, R7.reuse, R5 ;  /* 0x0000000507007220 */ /* 0x041fe20000400000 */
[C---:B------:R-:W-:Y:S01]  /*0f80*/  FMUL R3, R7.reuse, R8 ;  /* 0x0000000807037220 */ /* 0x040fe20000400000 */
[C---:B------:R-:W-:Y:S01]  /*0f90*/  FMUL R10, R7.reuse, R10 ;  /* 0x0000000a070a7220 */ /* 0x040fe20000400000 */
[----:B------:R-:W-:Y:S01]  /*0fa0*/  FMUL R7, R7, R13 ;  /* 0x0000000d07077220 */ /* 0x000fe20000400000 */
[----:B------:R-:W-:-:S02]  /*0fb0*/  LEA.HI.X R5, R2, c[0x0][0x16c], R11, 0x1, P2 ;  /* 0x00005b0002057a11 */ /* 0x000fc400010f0c0b */
[----:B------:R-:W-:Y:S02]  /*0fc0*/  F2FP.BF16.F32.PACK_AB R6, R3, R0 ;  /* 0x000000000306723e */ /* 0x000fe400000010ff */
[----:B------:R-:W-:-:S05]  /*0fd0*/  F2FP.BF16.F32.PACK_AB R7, R7, R10 ;  /* 0x0000000a0707723e */ /* 0x000fca00000010ff */
[----:B------:R-:W-:Y:S01]  /*0fe0*/  STG.E.64 [R4.64], R6 ;  /* 0x0000000604007986 */ /* 0x000fe2000c101b04 */
[----:B------:R-:W-:Y:S05]  /*0ff0*/  EXIT ;  /* 0x000000000000794d */ /* 0x000fea0003800000 */
.L_x_12:
[----:B------:R-:W-:-:S00]  /*1000*/  BRA `(.L_x_12) ;  /* 0xfffffff000007947 */ /* 0x000fc0000383ffff */
[----:B------:R-:W-:-:S00]  /*1010*/  NOP ;  /* 0x0000000000007918 */ /* 0x000fc00000000000 */
        /* <DEDUP_REMOVED lines=14> */
.L_x_13:


//--------------------- .nv.global.init           --------------------------
	.section	.nv.global.init,"aw",@progbits
.nv.global.init:
	.type		_$_str,@object
	.size		_$_str,(.L_0 - _$_str)
_$_str:
        /*0000*/ 	.byte	0x5f, 0x5f, 0x43, 0x55, 0x44, 0x41, 0x5f, 0x46, 0x54, 0x5a, 0x00
.L_0:


//--------------------- .nv.shared.triton__0d1d2de3de --------------------------
	.section	.nv.shared.triton__0d1d2de3de,"aw",@nobits
	.align	16
